	.headerflags	@"EF_CUDA_TEXMODE_UNIFIED EF_CUDA_64BIT_ADDRESS EF_CUDA_ACCELERATORS EF_CUDA_SM90 EF_CUDA_VIRTUAL_SM(EF_CUDA_SM90)"
	.elftype	@"ET_EXEC"


//--------------------- .nv.info                  --------------------------
	.section	.nv.info,"",@"SHT_CUDA_INFO"
	.align	4


	//----- nvinfo : EIATTR_REGCOUNT
	.align		4
        /*0000*/ 	.byte	0x04, 0x2f
        /*0002*/ 	.short	(.L_1 - .L_0)
	.align		4
.L_0:
        /*0004*/ 	.word	index@(triton_poi_fused_convolution_2)
        /*0008*/ 	.word	0x0000000c


	//----- nvinfo : EIATTR_MIN_STACK_SIZE
	.align		4
.L_1:
        /*000c*/ 	.byte	0x04, 0x12
        /*000e*/ 	.short	(.L_3 - .L_2)
	.align		4
.L_2:
        /*0010*/ 	.word	index@(triton_poi_fused_convolution_2)
        /*0014*/ 	.word	0x00000000


	//----- nvinfo : EIATTR_FRAME_SIZE
	.align		4
.L_3:
        /*0018*/ 	.byte	0x04, 0x11
        /*001a*/ 	.short	(.L_5 - .L_4)
	.align		4
.L_4:
        /*001c*/ 	.word	index@(triton_poi_fused_convolution_2)
        /*0020*/ 	.word	0x00000000


	//----- nvinfo : EIATTR_MIN_STACK_SIZE
	.align		4
.L_5:
        /*0024*/ 	.byte	0x04, 0x12
        /*0026*/ 	.short	(.L_7 - .L_6)
	.align		4
.L_6:
        /*0028*/ 	.word	index@(triton_poi_fused_convolution_2)
        /*002c*/ 	.word	0x00000000
.L_7:


//--------------------- .nv.info.triton_poi_fused_convolution_2 --------------------------
	.section	.nv.info.triton_poi_fused_convolution_2,"",@"SHT_CUDA_INFO"
	.sectionflags	@""
	.align	4


	//----- nvinfo : EIATTR_CUDA_API_VERSION
	.align		4
        /*0000*/ 	.byte	0x04, 0x37
        /*0002*/ 	.short	(.L_9 - .L_8)
.L_8:
        /*0004*/ 	.word	0x0000007c


	//----- nvinfo : EIATTR_KPARAM_INFO
	.align		4
.L_9:
        /*0008*/ 	.byte	0x04, 0x17
        /*000a*/ 	.short	(.L_11 - .L_10)
.L_10:
        /*000c*/ 	.word	0x00000000
        /*0010*/ 	.short	0x0002
        /*0012*/ 	.short	0x0010
        /*0014*/ 	.byte	0x00, 0xf0, 0x11, 0x00


	//----- nvinfo : EIATTR_KPARAM_INFO
	.align		4
.L_11:
        /*0018*/ 	.byte	0x04, 0x17
        /*001a*/ 	.short	(.L_13 - .L_12)
.L_12:
        /*001c*/ 	.word	0x00000000
        /*0020*/ 	.short	0x0001
        /*0022*/ 	.short	0x0008
        /*0024*/ 	.byte	0x00, 0xf4, 0x21, 0x00


	//----- nvinfo : EIATTR_KPARAM_INFO
	.align		4
.L_13:
        /*0028*/ 	.byte	0x04, 0x17
        /*002a*/ 	.short	(.L_15 - .L_14)
.L_14:
        /*002c*/ 	.word	0x00000000
        /*0030*/ 	.short	0x0000
        /*0032*/ 	.short	0x0000
        /*0034*/ 	.byte	0x00, 0xf4, 0x21, 0x00


	//----- nvinfo : EIATTR_SPARSE_MMA_MASK
	.align		4
.L_15:
        /*0038*/ 	.byte	0x03, 0x50
        /*003a*/ 	.short	0x0000


	//----- nvinfo : EIATTR_MAXREG_COUNT
	.align		4
        /*003c*/ 	.byte	0x03, 0x1b
        /*003e*/ 	.short	0x00ff


	//----- nvinfo : EIATTR_EXIT_INSTR_OFFSETS
	.align		4
        /*0040*/ 	.byte	0x04, 0x1c
        /*0042*/ 	.short	(.L_17 - .L_16)


	//   ....[0]....
.L_16:
        /*0044*/ 	.word	0x00000150


	//   ....[1]....
        /*0048*/ 	.word	0x00000170


	//----- nvinfo : EIATTR_REQNTID
	.align		4
.L_17:
        /*004c*/ 	.byte	0x04, 0x10
        /*004e*/ 	.short	(.L_19 - .L_18)
.L_18:
        /*0050*/ 	.word	0x00000080
        /*0054*/ 	.word	0x00000001
        /*0058*/ 	.word	0x00000001


	//----- nvinfo : EIATTR_CBANK_PARAM_SIZE
	.align		4
.L_19:
        /*005c*/ 	.byte	0x03, 0x19
        /*005e*/ 	.short	0x0014


	//----- nvinfo : EIATTR_PARAM_CBANK
	.align		4
        /*0060*/ 	.byte	0x04, 0x0a
        /*0062*/ 	.short	(.L_21 - .L_20)
	.align		4
.L_20:
        /*0064*/ 	.word	index@(.nv.constant0.triton_poi_fused_convolution_2)
        /*0068*/ 	.short	0x0210
        /*006a*/ 	.short	0x0014


	//----- nvinfo : EIATTR_SW_WAR
	.align		4
.L_21:
        /*006c*/ 	.byte	0x04, 0x36
        /*006e*/ 	.short	(.L_23 - .L_22)
.L_22:
        /*0070*/ 	.word	0x00000008
.L_23:


//--------------------- .nv.callgraph             --------------------------
	.section	.nv.callgraph,"",@"SHT_CUDA_CALLGRAPH"
	.align	4
	.sectionentsize	8
	.align		4
        /*0000*/ 	.word	0x00000000
	.align		4
        /*0004*/ 	.word	0xffffffff
	.align		4
        /*0008*/ 	.word	0x00000000
	.align		4
        /*000c*/ 	.word	0xfffffffe
	.align		4
        /*0010*/ 	.word	0x00000000
	.align		4
        /*0014*/ 	.word	0xfffffffd
	.align		4
        /*0018*/ 	.word	0x00000000
	.align		4
        /*001c*/ 	.word	0xfffffffc


//--------------------- .text.triton_poi_fused_convolution_2 --------------------------
	.section	.text.triton_poi_fused_convolution_2,"ax",@progbits
	.align	128
        .global         triton_poi_fused_convolution_2
        .type           triton_poi_fused_convolution_2,@function
        .size           triton_poi_fused_convolution_2,(.L_x_1 - triton_poi_fused_convolution_2)
        .other          triton_poi_fused_convolution_2,@"STO_CUDA_ENTRY STV_DEFAULT"
triton_poi_fused_convolution_2:
.text.triton_poi_fused_convolution_2:
[----:B------:R-:W0:Y:S02]  /*0000*/  LDC R1, c[0x0][0x28] ;  /* 0x00000a00ff017b82 */ /* 0x000e240000000800 */
[----:B------:R-:W1:Y:S01]  /*0010*/  S2R R0, SR_TID.X ;  /* 0x0000000000007919 */ /* 0x000e620000002100 */
[----:B------:R-:W2:Y:S01]  /*0020*/  LDC.64 R2, c[0x0][0x210] ;  /* 0x00008400ff027b82 */ /* 0x000ea20000000a00 */
[----:B------:R-:W-:Y:S01]  /*0030*/  ULDC.64 UR4, c[0x0][0x208] ;  /* 0x0000820000047ab9 */ /* 0x000fe20000000a00 */
[----:B------:R-:W3:Y:S06]  /*0040*/  S2R R7, SR_CTAID.X ;  /* 0x0000000000077919 */ /* 0x000eec0000002500 */
[----:B------:R-:W4:Y:S01]  /*0050*/  LDC.64 R4, c[0x0][0x218] ;  /* 0x00008600ff047b82 */ /* 0x000f220000000a00 */
[----:B-1----:R-:W-:-:S02]  /*0060*/  LOP3.LUT R0, R0, 0x7f, RZ, 0xc0, !PT ;  /* 0x0000007f00007812 */ /* 0x002fc400078ec0ff */
[----:B---3--:R-:W-:-:S03]  /*0070*/  SHF.R.S32.HI R6, RZ, 0x18, R7 ;  /* 0x00000018ff067819 */ /* 0x008fc60000011407 */
[----:B------:R-:W-:Y:S01]  /*0080*/  IMAD R7, R7, 0x80, R0 ;  /* 0x0000008007077824 */ /* 0x000fe200078e0200 */
[----:B------:R-:W-:-:S03]  /*0090*/  SGXT R0, R6, 0x1 ;  /* 0x000000010600781a */ /* 0x000fc60000000200 */
[C---:B--2---:R-:W-:Y:S01]  /*00a0*/  IMAD.WIDE R2, R7.reuse, 0x4, R2 ;  /* 0x0000000407027825 */ /* 0x044fe200078e0202 */
[----:B------:R-:W-:Y:S02]  /*00b0*/  ISETP.GE.AND P0, PT, R7, 0x200, PT ;  /* 0x000002000700780c */ /* 0x000fe40003f06270 */
[----:B------:R-:W-:-:S04]  /*00c0*/  LEA.HI R0, R0, R7, RZ, 0x3 ;  /* 0x0000000700007211 */ /* 0x000fc800078f18ff */
[----:B------:R-:W-:-:S05]  /*00d0*/  LOP3.LUT R0, R0, 0xfffffff8, RZ, 0xc0, !PT ;  /* 0xfffffff800007812 */ /* 0x000fca00078ec0ff */
[----:B------:R-:W-:Y:S01]  /*00e0*/  IMAD.IADD R9, R7, 0x1, -R0 ;  /* 0x0000000107097824 */ /* 0x000fe200078e0a00 */
[----:B------:R-:W-:Y:S01]  /*00f0*/  HFMA2.MMA R0, -RZ, RZ, 0, 0 ;  /* 0x00000000ff007435 */ /* 0x000fe200000001ff */
[----:B------:R-:W-:Y:S02]  /*0100*/  IMAD.MOV.U32 R7, RZ, RZ, RZ ;  /* 0x000000ffff077224 */ /* 0x000fe400078e00ff */
[----:B----4-:R-:W-:-:S05]  /*0110*/  IMAD.WIDE R4, R9, 0x4, R4 ;  /* 0x0000000409047825 */ /* 0x010fca00078e0204 */
[----:B------:R-:W2:Y:S04]  /*0120*/  @!P0 LDG.E.EL R7, desc[UR4][R4.64] ;  /* 0x0000000404078981 */ /* 0x000ea8000c2e1900 */
[----:B------:R-:W2:Y:S02]  /*0130*/  @!P0 LDG.E R0, desc[UR4][R2.64] ;  /* 0x0000000402008981 */ /* 0x000ea4000c1e1900 */
[----:B--2---:R-:W-:Y:S01]  /*0140*/  FADD R7, R7, R0 ;  /* 0x0000000007077221 */ /* 0x004fe20000000000 */
[----:B------:R-:W-:Y:S06]  /*0150*/  @P0 EXIT ;  /* 0x000000000000094d */ /* 0x000fec0003800000 */
[----:B------:R-:W-:Y:S01]  /*0160*/  STG.E desc[UR4][R2.64], R7 ;  /* 0x0000000702007986 */ /* 0x000fe2000c101904 */
[----:B------:R-:W-:Y:S05]  /*0170*/  EXIT ;  /* 0x000000000000794d */ /* 0x000fea0003800000 */
.L_x_0:
[----:B------:R-:W-:-:S00]  /*0180*/  BRA `(.L_x_0) ;  /* 0xfffffffc00fc7947 */ /* 0x000fc0000383ffff */
[----:B------:R-:W-:-:S00]  /*0190*/  NOP ;  /* 0x0000000000007918 */ /* 0x000fc00000000000 */
        /* <DEDUP_REMOVED lines=14> */
.L_x_1:


//--------------------- .nv.constant0.triton_poi_fused_convolution_2 --------------------------
	.section	.nv.constant0.triton_poi_fused_convolution_2,"a",@progbits
	.sectionflags	@""
	.align	4
.nv.constant0.triton_poi_fused_convolution_2:
	.zero		548
